//
// Generated by NVIDIA NVVM Compiler
//
// Compiler Build ID: CL-36424714
// Cuda compilation tools, release 13.0, V13.0.88
// Based on NVVM 20.0.0
//

.version 9.0
.target sm_100
.address_size 64

	// .globl	_Z8relax_cuPdS_dd

.visible .entry _Z8relax_cuPdS_dd(
	.param .u64 .ptr .align 1 _Z8relax_cuPdS_dd_param_0,
	.param .u64 .ptr .align 1 _Z8relax_cuPdS_dd_param_1,
	.param .f64 _Z8relax_cuPdS_dd_param_2,
	.param .f64 _Z8relax_cuPdS_dd_param_3
)
{
	.reg .pred 	%p<2>;
	.reg .b32 	%r<16>;
	.reg .b64 	%rd<9>;
	.reg .b64 	%fd<17>;

	ld.param.u64 	%rd1, [_Z8relax_cuPdS_dd_param_0];
	ld.param.u64 	%rd2, [_Z8relax_cuPdS_dd_param_1];
	ld.param.f64 	%fd1, [_Z8relax_cuPdS_dd_param_2];
	ld.param.f64 	%fd2, [_Z8relax_cuPdS_dd_param_3];
	mov.u32 	%r3, %ctaid.x;
	mov.u32 	%r4, %ntid.x;
	mov.u32 	%r5, %tid.x;
	mad.lo.s32 	%r6, %r3, %r4, %r5;
	mov.u32 	%r7, %ctaid.y;
	mov.u32 	%r8, %ntid.y;
	mov.u32 	%r9, %tid.y;
	mad.lo.s32 	%r10, %r7, %r8, %r9;
	add.s32 	%r2, %r6, -1;
	add.s32 	%r11, %r10, -1;
	max.u32 	%r12, %r2, %r11;
	setp.gt.u32 	%p1, %r12, 509;
	@%p1 bra 	$L__BB0_2;
	cvta.to.global.u64 	%rd3, %rd1;
	cvta.to.global.u64 	%rd4, %rd2;
	shl.b32 	%r13, %r2, 9;
	add.s32 	%r14, %r13, %r10;
	mul.wide.u32 	%rd5, %r14, 8;
	add.s64 	%rd6, %rd3, %rd5;
	ld.global.f64 	%fd3, [%rd6];
	ld.global.f64 	%fd4, [%rd6+8192];
	add.f64 	%fd5, %fd3, %fd4;
	add.s32 	%r15, %r14, 512;
	ld.global.f64 	%fd6, [%rd6+4088];
	add.f64 	%fd7, %fd5, %fd6;
	ld.global.f64 	%fd8, [%rd6+4104];
	add.f64 	%fd9, %fd7, %fd8;
	mul.wide.u32 	%rd7, %r15, 8;
	add.s64 	%rd8, %rd4, %rd7;
	ld.global.f64 	%fd10, [%rd8];
	mul.f64 	%fd11, %fd1, %fd10;
	sub.f64 	%fd12, %fd9, %fd11;
	mul.f64 	%fd13, %fd2, %fd12;
	fma.rn.f64 	%fd14, %fd2, 0dC010000000000000, 0d3FF0000000000000;
	ld.global.f64 	%fd15, [%rd6+4096];
	fma.rn.f64 	%fd16, %fd14, %fd15, %fd13;
	st.global.f64 	[%rd6+4096], %fd16;
$L__BB0_2:
	ret;

}
	// .globl	_Z9relax_cu2PdS_S_dd
.visible .entry _Z9relax_cu2PdS_S_dd(
	.param .u64 .ptr .align 1 _Z9relax_cu2PdS_S_dd_param_0,
	.param .u64 .ptr .align 1 _Z9relax_cu2PdS_S_dd_param_1,
	.param .u64 .ptr .align 1 _Z9relax_cu2PdS_S_dd_param_2,
	.param .f64 _Z9relax_cu2PdS_S_dd_param_3,
	.param .f64 _Z9relax_cu2PdS_S_dd_param_4
)
{
	.reg .pred 	%p<2>;
	.reg .b32 	%r<17>;
	.reg .b64 	%rd<14>;
	.reg .b64 	%fd<17>;

	ld.param.u64 	%rd1, [_Z9relax_cu2PdS_S_dd_param_0];
	ld.param.u64 	%rd2, [_Z9relax_cu2PdS_S_dd_param_1];
	ld.param.u64 	%rd3, [_Z9relax_cu2PdS_S_dd_param_2];
	ld.param.f64 	%fd1, [_Z9relax_cu2PdS_S_dd_param_3];
	ld.param.f64 	%fd2, [_Z9relax_cu2PdS_S_dd_param_4];
	mov.u32 	%r3, %ctaid.x;
	mov.u32 	%r4, %ntid.x;
	mov.u32 	%r5, %tid.x;
	mad.lo.s32 	%r6, %r3, %r4, %r5;
	mov.u32 	%r7, %ctaid.y;
	mov.u32 	%r8, %ntid.y;
	mov.u32 	%r9, %tid.y;
	mad.lo.s32 	%r10, %r7, %r8, %r9;
	add.s32 	%r2, %r6, -1;
	add.s32 	%r11, %r10, -1;
	max.u32 	%r12, %r2, %r11;
	setp.gt.u32 	%p1, %r12, 509;
	@%p1 bra 	$L__BB1_2;
	cvta.to.global.u64 	%rd4, %rd2;
	cvta.to.global.u64 	%rd5, %rd1;
	cvta.to.global.u64 	%rd6, %rd3;
	shl.b32 	%r13, %r2, 9;
	add.s32 	%r14, %r13, %r10;
	mul.wide.u32 	%rd7, %r14, 8;
	add.s64 	%rd8, %rd4, %rd7;
	ld.global.f64 	%fd3, [%rd8];
	add.s32 	%r15, %r14, 1024;
	mul.wide.u32 	%rd9, %r15, 8;
	add.s64 	%rd10, %rd5, %rd9;
	ld.global.f64 	%fd4, [%rd10];
	add.f64 	%fd5, %fd3, %fd4;
	add.s32 	%r16, %r14, 512;
	ld.global.f64 	%fd6, [%rd8+4088];
	add.f64 	%fd7, %fd5, %fd6;
	mul.wide.u32 	%rd11, %r16, 8;
	add.s64 	%rd12, %rd5, %rd11;
	ld.global.f64 	%fd8, [%rd12+8];
	add.f64 	%fd9, %fd7, %fd8;
	add.s64 	%rd13, %rd6, %rd11;
	ld.global.f64 	%fd10, [%rd13];
	mul.f64 	%fd11, %fd1, %fd10;
	sub.f64 	%fd12, %fd9, %fd11;
	mul.f64 	%fd13, %fd2, %fd12;
	fma.rn.f64 	%fd14, %fd2, 0dC010000000000000, 0d3FF0000000000000;
	ld.global.f64 	%fd15, [%rd12];
	fma.rn.f64 	%fd16, %fd14, %fd15, %fd13;
	st.global.f64 	[%rd8+4096], %fd16;
$L__BB1_2:
	ret;

}
	// .globl	_Z9jacobi_cuPdS_S_d
.visible .entry _Z9jacobi_cuPdS_S_d(
	.param .u64 .ptr .align 1 _Z9jacobi_cuPdS_S_d_param_0,
	.param .u64 .ptr .align 1 _Z9jacobi_cuPdS_S_d_param_1,
	.param .u64 .ptr .align 1 _Z9jacobi_cuPdS_S_d_param_2,
	.param .f64 _Z9jacobi_cuPdS_S_d_param_3
)
{
	.reg .pred 	%p<2>;
	.reg .b32 	%r<16>;
	.reg .b64 	%rd<12>;
	.reg .b64 	%fd<13>;

	ld.param.u64 	%rd1, [_Z9jacobi_cuPdS_S_d_param_0];
	ld.param.u64 	%rd2, [_Z9jacobi_cuPdS_S_d_param_1];
	ld.param.u64 	%rd3, [_Z9jacobi_cuPdS_S_d_param_2];
	ld.param.f64 	%fd1, [_Z9jacobi_cuPdS_S_d_param_3];
	mov.u32 	%r3, %ctaid.x;
	mov.u32 	%r4, %ntid.x;
	mov.u32 	%r5, %tid.x;
	mad.lo.s32 	%r6, %r3, %r4, %r5;
	mov.u32 	%r7, %ctaid.y;
	mov.u32 	%r8, %ntid.y;
	mov.u32 	%r9, %tid.y;
	mad.lo.s32 	%r10, %r7, %r8, %r9;
	add.s32 	%r2, %r6, -1;
	add.s32 	%r11, %r10, -1;
	max.u32 	%r12, %r2, %r11;
	setp.gt.u32 	%p1, %r12, 509;
	@%p1 bra 	$L__BB2_2;
	cvta.to.global.u64 	%rd4, %rd1;
	cvta.to.global.u64 	%rd5, %rd3;
	cvta.to.global.u64 	%rd6, %rd2;
	shl.b32 	%r13, %r2, 9;
	add.s32 	%r14, %r13, %r10;
	mul.wide.u32 	%rd7, %r14, 8;
	add.s64 	%rd8, %rd4, %rd7;
	ld.global.f64 	%fd2, [%rd8];
	ld.global.f64 	%fd3, [%rd8+8192];
	add.f64 	%fd4, %fd2, %fd3;
	add.s32 	%r15, %r14, 512;
	ld.global.f64 	%fd5, [%rd8+4088];
	add.f64 	%fd6, %fd4, %fd5;
	ld.global.f64 	%fd7, [%rd8+4104];
	add.f64 	%fd8, %fd6, %fd7;
	mul.wide.u32 	%rd9, %r15, 8;
	add.s64 	%rd10, %rd5, %rd9;
	ld.global.f64 	%fd9, [%rd10];
	mul.f64 	%fd10, %fd1, %fd9;
	sub.f64 	%fd11, %fd8, %fd10;
	mul.f64 	%fd12, %fd11, 0d3FD0000000000000;
	add.s64 	%rd11, %rd6, %rd9;
	st.global.f64 	[%rd11], %fd12;
$L__BB2_2:
	ret;

}


// ===== COMPILED SASS (sm_100) =====

	.target	sm_100

	.elftype	@"ET_EXEC"


//--------------------- .note.nv.tkinfo           --------------------------
	.section	.note.nv.tkinfo,"",@"SHT_NOTE"
	.sectionflags	@"SHF_NOTE_NV_TKINFO"
	.tkinfo
        /*0018*/ 	.word	0x00000002
        /*0030*/ 	.string	""
        /*0030*/ 	.string	"ptxas"
        /*0030*/ 	.string	"Cuda compilation tools, release 13.0, V13.0.88"
        /*0030*/ 	.string	"Build cuda_13.0.r13.0/compiler.36424714_0"
        /*0030*/ 	.string	"-arch sm_100 -m 64 "



//--------------------- .note.nv.cuinfo           --------------------------
	.section	.note.nv.cuinfo,"",@"SHT_NOTE"
	.sectionflags	@"SHF_NOTE_NV_CUINFO"
        /*0018*/ 	.short	0x0002
        /*001a*/ 	.short	0x0064
        /*001c*/ 	.short	0x0082
	.zero		2


//--------------------- .nv.info                  --------------------------
	.section	.nv.info,"",@"SHT_CUDA_INFO"
	.align	4


	//----- nvinfo : EIATTR_REGCOUNT
	.align		4
        /*0000*/ 	.byte	0x04, 0x2f
        /*0002*/ 	.short	(.L_1 - .L_0)
	.align		4
.L_0:
        /*0004*/ 	.word	index@(_Z8relax_cuPdS_dd)
        /*0008*/ 	.word	0x00000014


	//----- nvinfo : EIATTR_FRAME_SIZE
	.align		4
.L_1:
        /*000c*/ 	.byte	0x04, 0x11
        /*000e*/ 	.short	(.L_3 - .L_2)
	.align		4
.L_2:
        /*0010*/ 	.word	index@(_Z8relax_cuPdS_dd)
        /*0014*/ 	.word	0x00000000


	//----- nvinfo : EIATTR_REGCOUNT
	.align		4
.L_3:
        /*0018*/ 	.byte	0x04, 0x2f
        /*001a*/ 	.short	(.L_5 - .L_4)
	.align		4
.L_4:
        /*001c*/ 	.word	index@(_Z9relax_cu2PdS_S_dd)
        /*0020*/ 	.word	0x00000018


	//----- nvinfo : EIATTR_FRAME_SIZE
	.align		4
.L_5:
        /*0024*/ 	.byte	0x04, 0x11
        /*0026*/ 	.short	(.L_7 - .L_6)
	.align		4
.L_6:
        /*0028*/ 	.word	index@(_Z9relax_cu2PdS_S_dd)
        /*002c*/ 	.word	0x00000000


	//----- nvinfo : EIATTR_REGCOUNT
	.align		4
.L_7:
        /*0030*/ 	.byte	0x04, 0x2f
        /*0032*/ 	.short	(.L_9 - .L_8)
	.align		4
.L_8:
        /*0034*/ 	.word	index@(_Z9jacobi_cuPdS_S_d)
        /*0038*/ 	.word	0x00000010


	//----- nvinfo : EIATTR_FRAME_SIZE
	.align		4
.L_9:
        /*003c*/ 	.byte	0x04, 0x11
        /*003e*/ 	.short	(.L_11 - .L_10)
	.align		4
.L_10:
        /*0040*/ 	.word	index@(_Z9jacobi_cuPdS_S_d)
        /*0044*/ 	.word	0x00000000


	//----- nvinfo : EIATTR_MIN_STACK_SIZE
	.align		4
.L_11:
        /*0048*/ 	.byte	0x04, 0x12
        /*004a*/ 	.short	(.L_13 - .L_12)
	.align		4
.L_12:
        /*004c*/ 	.word	index@(_Z9jacobi_cuPdS_S_d)
        /*0050*/ 	.word	0x00000000


	//----- nvinfo : EIATTR_MIN_STACK_SIZE
	.align		4
.L_13:
        /*0054*/ 	.byte	0x04, 0x12
        /*0056*/ 	.short	(.L_15 - .L_14)
	.align		4
.L_14:
        /*0058*/ 	.word	index@(_Z9relax_cu2PdS_S_dd)
        /*005c*/ 	.word	0x00000000


	//----- nvinfo : EIATTR_MIN_STACK_SIZE
	.align		4
.L_15:
        /*0060*/ 	.byte	0x04, 0x12
        /*0062*/ 	.short	(.L_17 - .L_16)
	.align		4
.L_16:
        /*0064*/ 	.word	index@(_Z8relax_cuPdS_dd)
        /*0068*/ 	.word	0x00000000
.L_17:


//--------------------- .nv.compat                --------------------------
	.section	.nv.compat,"",@"SHT_CUDA_COMPAT_INFO"
	.align	4
        /*0000*/ 	.byte	0x02, 0x09, 0x00, 0x00, 0x02, 0x02, 0x01, 0x00, 0x02, 0x05, 0x05, 0x00, 0x03, 0x07, 0x01, 0x01
        /*0010*/ 	.byte	0x02, 0x03, 0x00, 0x00, 0x02, 0x06, 0x01, 0x00, 0x04, 0x0b, 0x08, 0x00, 0x01, 0x00, 0x00, 0x00
        /*0020*/ 	.byte	0x00, 0x00, 0x00, 0x00


//--------------------- .nv.info._Z9jacobi_cuPdS_S_d --------------------------
	.section	.nv.info._Z9jacobi_cuPdS_S_d,"",@"SHT_CUDA_INFO"
	.sectionflags	@""
	.align	4


	//----- nvinfo : EIATTR_CUDA_API_VERSION
	.align		4
        /*0000*/ 	.byte	0x04, 0x37
        /*0002*/ 	.short	(.L_19 - .L_18)
.L_18:
        /*0004*/ 	.word	0x00000082


	//----- nvinfo : EIATTR_KPARAM_INFO
	.align		4
.L_19:
        /*0008*/ 	.byte	0x04, 0x17
        /*000a*/ 	.short	(.L_21 - .L_20)
.L_20:
        /*000c*/ 	.word	0x00000000
        /*0010*/ 	.short	0x0003
        /*0012*/ 	.short	0x0018
        /*0014*/ 	.byte	0x00, 0xf0, 0x21, 0x00


	//----- nvinfo : EIATTR_KPARAM_INFO
	.align		4
.L_21:
        /*0018*/ 	.byte	0x04, 0x17
        /*001a*/ 	.short	(.L_23 - .L_22)
.L_22:
        /*001c*/ 	.word	0x00000000
        /*0020*/ 	.short	0x0002
        /*0022*/ 	.short	0x0010
        /*0024*/ 	.byte	0x00, 0xf5, 0x21, 0x00


	//----- nvinfo : EIATTR_KPARAM_INFO
	.align		4
.L_23:
        /*0028*/ 	.byte	0x04, 0x17
        /*002a*/ 	.short	(.L_25 - .L_24)
.L_24:
        /*002c*/ 	.word	0x00000000
        /*0030*/ 	.short	0x0001
        /*0032*/ 	.short	0x0008
        /*0034*/ 	.byte	0x00, 0xf5, 0x21, 0x00


	//----- nvinfo : EIATTR_KPARAM_INFO
	.align		4
.L_25:
        /*0038*/ 	.byte	0x04, 0x17
        /*003a*/ 	.short	(.L_27 - .L_26)
.L_26:
        /*003c*/ 	.word	0x00000000
        /*0040*/ 	.short	0x0000
        /*0042*/ 	.short	0x0000
        /*0044*/ 	.byte	0x00, 0xf5, 0x21, 0x00


	//----- nvinfo : EIATTR_SPARSE_MMA_MASK
	.align		4
.L_27:
        /*0048*/ 	.byte	0x03, 0x50
        /*004a*/ 	.short	0x0000


	//----- nvinfo : EIATTR_MAXREG_COUNT
	.align		4
        /*004c*/ 	.byte	0x03, 0x1b
        /*004e*/ 	.short	0x00ff


	//----- nvinfo : EIATTR_MERCURY_ISA_VERSION
	.align		4
        /*0050*/ 	.byte	0x03, 0x5f
        /*0052*/ 	.short	0x0101


	//----- nvinfo : EIATTR_VRC_CTA_INIT_COUNT
	.align		4
        /*0054*/ 	.byte	0x02, 0x4a
	.zero		1
	.zero		1


	//----- nvinfo : EIATTR_EXIT_INSTR_OFFSETS
	.align		4
        /*0058*/ 	.byte	0x04, 0x1c
        /*005a*/ 	.short	(.L_29 - .L_28)


	//   ....[0]....
.L_28:
        /*005c*/ 	.word	0x000000c0


	//   ....[1]....
        /*0060*/ 	.word	0x00000220


	//----- nvinfo : EIATTR_CBANK_PARAM_SIZE
	.align		4
.L_29:
        /*0064*/ 	.byte	0x03, 0x19
        /*0066*/ 	.short	0x0020


	//----- nvinfo : EIATTR_PARAM_CBANK
	.align		4
        /*0068*/ 	.byte	0x04, 0x0a
        /*006a*/ 	.short	(.L_31 - .L_30)
	.align		4
.L_30:
        /*006c*/ 	.word	index@(.nv.constant0._Z9jacobi_cuPdS_S_d)
        /*0070*/ 	.short	0x0380
        /*0072*/ 	.short	0x0020


	//----- nvinfo : EIATTR_SW_WAR
	.align		4
.L_31:
        /*0074*/ 	.byte	0x04, 0x36
        /*0076*/ 	.short	(.L_33 - .L_32)
.L_32:
        /*0078*/ 	.word	0x00000008
.L_33:


//--------------------- .nv.info._Z9relax_cu2PdS_S_dd --------------------------
	.section	.nv.info._Z9relax_cu2PdS_S_dd,"",@"SHT_CUDA_INFO"
	.sectionflags	@""
	.align	4


	//----- nvinfo : EIATTR_CUDA_API_VERSION
	.align		4
        /*0000*/ 	.byte	0x04, 0x37
        /*0002*/ 	.short	(.L_35 - .L_34)
.L_34:
        /*0004*/ 	.word	0x00000082


	//----- nvinfo : EIATTR_KPARAM_INFO
	.align		4
.L_35:
        /*0008*/ 	.byte	0x04, 0x17
        /*000a*/ 	.short	(.L_37 - .L_36)
.L_36:
        /*000c*/ 	.word	0x00000000
        /*0010*/ 	.short	0x0004
        /*0012*/ 	.short	0x0020
        /*0014*/ 	.byte	0x00, 0xf0, 0x21, 0x00


	//----- nvinfo : EIATTR_KPARAM_INFO
	.align		4
.L_37:
        /*0018*/ 	.byte	0x04, 0x17
        /*001a*/ 	.short	(.L_39 - .L_38)
.L_38:
        /*001c*/ 	.word	0x00000000
        /*0020*/ 	.short	0x0003
        /*0022*/ 	.short	0x0018
        /*0024*/ 	.byte	0x00, 0xf0, 0x21, 0x00


	//----- nvinfo : EIATTR_KPARAM_INFO
	.align		4
.L_39:
        /*0028*/ 	.byte	0x04, 0x17
        /*002a*/ 	.short	(.L_41 - .L_40)
.L_40:
        /*002c*/ 	.word	0x00000000
        /*0030*/ 	.short	0x0002
        /*0032*/ 	.short	0x0010
        /*0034*/ 	.byte	0x00, 0xf5, 0x21, 0x00


	//----- nvinfo : EIATTR_KPARAM_INFO
	.align		4
.L_41:
        /*0038*/ 	.byte	0x04, 0x17
        /*003a*/ 	.short	(.L_43 - .L_42)
.L_42:
        /*003c*/ 	.word	0x00000000
        /*0040*/ 	.short	0x0001
        /*0042*/ 	.short	0x0008
        /*0044*/ 	.byte	0x00, 0xf5, 0x21, 0x00


	//----- nvinfo : EIATTR_KPARAM_INFO
	.align		4
.L_43:
        /*0048*/ 	.byte	0x04, 0x17
        /*004a*/ 	.short	(.L_45 - .L_44)
.L_44:
        /*004c*/ 	.word	0x00000000
        /*0050*/ 	.short	0x0000
        /*0052*/ 	.short	0x0000
        /*0054*/ 	.byte	0x00, 0xf5, 0x21, 0x00


	//----- nvinfo : EIATTR_SPARSE_MMA_MASK
	.align		4
.L_45:
        /*0058*/ 	.byte	0x03, 0x50
        /*005a*/ 	.short	0x0000


	//----- nvinfo : EIATTR_MAXREG_COUNT
	.align		4
        /*005c*/ 	.byte	0x03, 0x1b
        /*005e*/ 	.short	0x00ff


	//----- nvinfo : EIATTR_MERCURY_ISA_VERSION
	.align		4
        /*0060*/ 	.byte	0x03, 0x5f
        /*0062*/ 	.short	0x0101


	//----- nvinfo : EIATTR_VRC_CTA_INIT_COUNT
	.align		4
        /*0064*/ 	.byte	0x02, 0x4a
	.zero		1
	.zero		1


	//----- nvinfo : EIATTR_EXIT_INSTR_OFFSETS
	.align		4
        /*0068*/ 	.byte	0x04, 0x1c
        /*006a*/ 	.short	(.L_47 - .L_46)


	//   ....[0]....
.L_46:
        /*006c*/ 	.word	0x000000c0


	//   ....[1]....
        /*0070*/ 	.word	0x000002a0


	//----- nvinfo : EIATTR_CBANK_PARAM_SIZE
	.align		4
.L_47:
        /*0074*/ 	.byte	0x03, 0x19
        /*0076*/ 	.short	0x0028


	//----- nvinfo : EIATTR_PARAM_CBANK
	.align		4
        /*0078*/ 	.byte	0x04, 0x0a
        /*007a*/ 	.short	(.L_49 - .L_48)
	.align		4
.L_48:
        /*007c*/ 	.word	index@(.nv.constant0._Z9relax_cu2PdS_S_dd)
        /*0080*/ 	.short	0x0380
        /*0082*/ 	.short	0x0028


	//----- nvinfo : EIATTR_SW_WAR
	.align		4
.L_49:
        /*0084*/ 	.byte	0x04, 0x36
        /*0086*/ 	.short	(.L_51 - .L_50)
.L_50:
        /*0088*/ 	.word	0x00000008
.L_51:


//--------------------- .nv.info._Z8relax_cuPdS_dd --------------------------
	.section	.nv.info._Z8relax_cuPdS_dd,"",@"SHT_CUDA_INFO"
	.sectionflags	@""
	.align	4


	//----- nvinfo : EIATTR_CUDA_API_VERSION
	.align		4
        /*0000*/ 	.byte	0x04, 0x37
        /*0002*/ 	.short	(.L_53 - .L_52)
.L_52:
        /*0004*/ 	.word	0x00000082


	//----- nvinfo : EIATTR_KPARAM_INFO
	.align		4
.L_53:
        /*0008*/ 	.byte	0x04, 0x17
        /*000a*/ 	.short	(.L_55 - .L_54)
.L_54:
        /*000c*/ 	.word	0x00000000
        /*0010*/ 	.short	0x0003
        /*0012*/ 	.short	0x0018
        /*0014*/ 	.byte	0x00, 0xf0, 0x21, 0x00


	//----- nvinfo : EIATTR_KPARAM_INFO
	.align		4
.L_55:
        /*0018*/ 	.byte	0x04, 0x17
        /*001a*/ 	.short	(.L_57 - .L_56)
.L_56:
        /*001c*/ 	.word	0x00000000
        /*0020*/ 	.short	0x0002
        /*0022*/ 	.short	0x0010
        /*0024*/ 	.byte	0x00, 0xf0, 0x21, 0x00


	//----- nvinfo : EIATTR_KPARAM_INFO
	.align		4
.L_57:
        /*0028*/ 	.byte	0x04, 0x17
        /*002a*/ 	.short	(.L_59 - .L_58)
.L_58:
        /*002c*/ 	.word	0x00000000
        /*0030*/ 	.short	0x0001
        /*0032*/ 	.short	0x0008
        /*0034*/ 	.byte	0x00, 0xf5, 0x21, 0x00


	//----- nvinfo : EIATTR_KPARAM_INFO
	.align		4
.L_59:
        /*0038*/ 	.byte	0x04, 0x17
        /*003a*/ 	.short	(.L_61 - .L_60)
.L_60:
        /*003c*/ 	.word	0x00000000
        /*0040*/ 	.short	0x0000
        /*0042*/ 	.short	0x0000
        /*0044*/ 	.byte	0x00, 0xf5, 0x21, 0x00


	//----- nvinfo : EIATTR_SPARSE_MMA_MASK
	.align		4
.L_61:
        /*0048*/ 	.byte	0x03, 0x50
        /*004a*/ 	.short	0x0000


	//----- nvinfo : EIATTR_MAXREG_COUNT
	.align		4
        /*004c*/ 	.byte	0x03, 0x1b
        /*004e*/ 	.short	0x00ff


	//----- nvinfo : EIATTR_MERCURY_ISA_VERSION
	.align		4
        /*0050*/ 	.byte	0x03, 0x5f
        /*0052*/ 	.short	0x0101


	//----- nvinfo : EIATTR_VRC_CTA_INIT_COUNT
	.align		4
        /*0054*/ 	.byte	0x02, 0x4a
	.zero		1
	.zero		1


	//----- nvinfo : EIATTR_EXIT_INSTR_OFFSETS
	.align		4
        /*0058*/ 	.byte	0x04, 0x1c
        /*005a*/ 	.short	(.L_63 - .L_62)


	//   ....[0]....
.L_62:
        /*005c*/ 	.word	0x000000c0


	//   ....[1]....
        /*0060*/ 	.word	0x00000260


	//----- nvinfo : EIATTR_CBANK_PARAM_SIZE
	.align		4
.L_63:
        /*0064*/ 	.byte	0x03, 0x19
        /*0066*/ 	.short	0x0020


	//----- nvinfo : EIATTR_PARAM_CBANK
	.align		4
        /*0068*/ 	.byte	0x04, 0x0a
        /*006a*/ 	.short	(.L_65 - .L_64)
	.align		4
.L_64:
        /*006c*/ 	.word	index@(.nv.constant0._Z8relax_cuPdS_dd)
        /*0070*/ 	.short	0x0380
        /*0072*/ 	.short	0x0020


	//----- nvinfo : EIATTR_SW_WAR
	.align		4
.L_65:
        /*0074*/ 	.byte	0x04, 0x36
        /*0076*/ 	.short	(.L_67 - .L_66)
.L_66:
        /*0078*/ 	.word	0x00000008
.L_67:


//--------------------- .nv.callgraph             --------------------------
	.section	.nv.callgraph,"",@"SHT_CUDA_CALLGRAPH"
	.align	4
	.sectionentsize	8
	.align		4
        /*0000*/ 	.word	0x00000000
	.align		4
        /*0004*/ 	.word	0xffffffff
	.align		4
        /*0008*/ 	.word	0x00000000
	.align		4
        /*000c*/ 	.word	0xfffffffe
	.align		4
        /*0010*/ 	.word	0x00000000
	.align		4
        /*0014*/ 	.word	0xfffffffd
	.align		4
        /*0018*/ 	.word	0x00000000
	.align		4
        /*001c*/ 	.word	0xfffffffc


//--------------------- .text._Z9jacobi_cuPdS_S_d --------------------------
	.section	.text._Z9jacobi_cuPdS_S_d,"ax",@progbits
	.align	128
        .global         _Z9jacobi_cuPdS_S_d
        .type           _Z9jacobi_cuPdS_S_d,@function
        .size           _Z9jacobi_cuPdS_S_d,(.L_x_3 - _Z9jacobi_cuPdS_S_d)
        .other          _Z9jacobi_cuPdS_S_d,@"STO_CUDA_ENTRY STV_DEFAULT"
_Z9jacobi_cuPdS_S_d:
.text._Z9jacobi_cuPdS_S_d:
[----:B------:R-:W-:Y:S01]  /*0000*/  LDC R1, c[0x0][0x37c] ;  /* 0x0000df00ff017b82 */ /* 0x000fe20000000800 */
[----:B------:R-:W0:Y:S07]  /*0010*/  S2R R3, SR_TID.X ;  /* 0x0000000000037919 */ /* 0x000e2e0000002100 */
[----:B------:R-:W0:Y:S01]  /*0020*/  S2UR UR4, SR_CTAID.X ;  /* 0x00000000000479c3 */ /* 0x000e220000002500 */
[----:B------:R-:W1:Y:S07]  /*0030*/  S2R R5, SR_TID.Y ;  /* 0x0000000000057919 */ /* 0x000e6e0000002200 */
[----:B------:R-:W0:Y:S08]  /*0040*/  LDC R0, c[0x0][0x360] ;  /* 0x0000d800ff007b82 */ /* 0x000e300000000800 */
[----:B------:R-:W1:Y:S08]  /*0050*/  S2UR UR5, SR_CTAID.Y ;  /* 0x00000000000579c3 */ /* 0x000e700000002600 */
[----:B------:R-:W1:Y:S01]  /*0060*/  LDC R4, c[0x0][0x364] ;  /* 0x0000d900ff047b82 */ /* 0x000e620000000800 */
[----:B0-----:R-:W-:-:S02]  /*0070*/  IMAD R0, R0, UR4, R3 ;  /* 0x0000000400007c24 */ /* 0x001fc4000f8e0203 */
[----:B-1----:R-:W-:-:S03]  /*0080*/  IMAD R4, R4, UR5, R5 ;  /* 0x0000000504047c24 */ /* 0x002fc6000f8e0205 */
[----:B------:R-:W-:-:S04]  /*0090*/  IADD3 R5, PT, PT, R0, -0x1, RZ ;  /* 0xffffffff00057810 */ /* 0x000fc80007ffe0ff */
[----:B------:R-:W-:-:S04]  /*00a0*/  VIADDMNMX.U32 R0, R4, 0xffffffff, R5, !PT ;  /* 0xffffffff04007846 */ /* 0x000fc80007800005 */
[----:B------:R-:W-:-:S13]  /*00b0*/  ISETP.GT.U32.AND P0, PT, R0, 0x1fd, PT ;  /* 0x000001fd0000780c */ /* 0x000fda0003f04070 */
[----:B------:R-:W-:Y:S05]  /*00c0*/  @P0 EXIT ;  /* 0x000000000000094d */ /* 0x000fea0003800000 */
[----:B------:R-:W0:Y:S01]  /*00d0*/  LDC.64 R2, c[0x0][0x380] ;  /* 0x0000e000ff027b82 */ /* 0x000e220000000a00 */
[----:B------:R-:W1:Y:S01]  /*00e0*/  LDCU.64 UR4, c[0x0][0x358] ;  /* 0x00006b00ff0477ac */ /* 0x000e620008000a00 */
[----:B------:R-:W-:-:S06]  /*00f0*/  LEA R11, R5, R4, 0x9 ;  /* 0x00000004050b7211 */ /* 0x000fcc00078e48ff */
[----:B------:R-:W2:Y:S01]  /*0100*/  LDC.64 R12, c[0x0][0x390] ;  /* 0x0000e400ff0c7b82 */ /* 0x000ea20000000a00 */
[----:B0-----:R-:W-:-:S05]  /*0110*/  IMAD.WIDE.U32 R2, R11, 0x8, R2 ;  /* 0x000000080b027825 */ /* 0x001fca00078e0002 */
[----:B-1----:R-:W3:Y:S04]  /*0120*/  LDG.E.64 R4, desc[UR4][R2.64] ;  /* 0x0000000402047981 */ /* 0x002ee8000c1e1b00 */
[----:B------:R-:W3:Y:S04]  /*0130*/  LDG.E.64 R6, desc[UR4][R2.64+0x2000] ;  /* 0x0020000402067981 */ /* 0x000ee8000c1e1b00 */
[----:B------:R-:W4:Y:S01]  /*0140*/  LDG.E.64 R8, desc[UR4][R2.64+0xff8] ;  /* 0x000ff80402087981 */ /* 0x000f22000c1e1b00 */
[----:B------:R-:W-:-:S03]  /*0150*/  IADD3 R0, PT, PT, R11, 0x200, RZ ;  /* 0x000002000b007810 */ /* 0x000fc60007ffe0ff */
[----:B------:R-:W5:Y:S02]  /*0160*/  LDG.E.64 R10, desc[UR4][R2.64+0x1008] ;  /* 0x00100804020a7981 */ /* 0x000f64000c1e1b00 */
[----:B--2---:R-:W-:-:S06]  /*0170*/  IMAD.WIDE.U32 R12, R0, 0x8, R12 ;  /* 0x00000008000c7825 */ /* 0x004fcc00078e000c */
[----:B------:R-:W2:Y:S01]  /*0180*/  LDG.E.64 R12, desc[UR4][R12.64] ;  /* 0x000000040c0c7981 */ /* 0x000ea2000c1e1b00 */
[----:B---3--:R-:W-:Y:S01]  /*0190*/  DADD R4, R4, R6 ;  /* 0x0000000004047229 */ /* 0x008fe20000000006 */
[----:B------:R-:W2:Y:S07]  /*01a0*/  LDC.64 R6, c[0x0][0x398] ;  /* 0x0000e600ff067b82 */ /* 0x000eae0000000a00 */
[----:B----4-:R-:W-:Y:S01]  /*01b0*/  DADD R4, R4, R8 ;  /* 0x0000000004047229 */ /* 0x010fe20000000008 */
[----:B------:R-:W0:Y:S07]  /*01c0*/  LDC.64 R8, c[0x0][0x388] ;  /* 0x0000e200ff087b82 */ /* 0x000e2e0000000a00 */
[----:B-----5:R-:W-:-:S08]  /*01d0*/  DADD R4, R4, R10 ;  /* 0x0000000004047229 */ /* 0x020fd0000000000a */
[----:B--2---:R-:W-:-:S08]  /*01e0*/  DFMA R4, -R12, R6, R4 ;  /* 0x000000060c04722b */ /* 0x004fd00000000104 */
[----:B------:R-:W-:Y:S01]  /*01f0*/  DMUL R4, R4, 0.25 ;  /* 0x3fd0000004047828 */ /* 0x000fe20000000000 */
[----:B0-----:R-:W-:-:S06]  /*0200*/  IMAD.WIDE.U32 R6, R0, 0x8, R8 ;  /* 0x0000000800067825 */ /* 0x001fcc00078e0008 */
[----:B------:R-:W-:Y:S01]  /*0210*/  STG.E.64 desc[UR4][R6.64], R4 ;  /* 0x0000000406007986 */ /* 0x000fe2000c101b04 */
[----:B------:R-:W-:Y:S05]  /*0220*/  EXIT ;  /* 0x000000000000794d */ /* 0x000fea0003800000 */
.L_x_0:
[----:B------:R-:W-:-:S00]  /*0230*/  BRA `(.L_x_0) ;  /* 0xfffffffc00fc7947 */ /* 0x000fc0000383ffff */
[----:B------:R-:W-:-:S00]  /*0240*/  NOP ;  /* 0x0000000000007918 */ /* 0x000fc00000000000 */
        /* <DEDUP_REMOVED lines=11> */
.L_x_3:


//--------------------- .text._Z9relax_cu2PdS_S_dd --------------------------
	.section	.text._Z9relax_cu2PdS_S_dd,"ax",@progbits
	.align	128
        .global         _Z9relax_cu2PdS_S_dd
        .type           _Z9relax_cu2PdS_S_dd,@function
        .size           _Z9relax_cu2PdS_S_dd,(.L_x_4 - _Z9relax_cu2PdS_S_dd)
        .other          _Z9relax_cu2PdS_S_dd,@"STO_CUDA_ENTRY STV_DEFAULT"
_Z9relax_cu2PdS_S_dd:
.text._Z9relax_cu2PdS_S_dd:
        /* <DEDUP_REMOVED lines=15> */
[----:B------:R-:W-:-:S04]  /*00f0*/  LEA R5, R5, R4, 0x9 ;  /* 0x0000000405057211 */ /* 0x000fc800078e48ff */
[----:B------:R-:W-:Y:S02]  /*0100*/  IADD3 R13, PT, PT, R5, 0x400, RZ ;  /* 0x00000400050d7810 */ /* 0x000fe40007ffe0ff */
[----:B------:R-:W2:Y:S08]  /*0110*/  LDC.64 R2, c[0x0][0x388] ;  /* 0x0000e200ff027b82 */ /* 0x000eb00000000a00 */
[----:B------:R-:W3:Y:S01]  /*0120*/  LDC.64 R16, c[0x0][0x390] ;  /* 0x0000e400ff107b82 */ /* 0x000ee20000000a00 */
[----:B0-----:R-:W-:-:S07]  /*0130*/  IMAD.WIDE.U32 R12, R13, 0x8, R14 ;  /* 0x000000080d0c7825 */ /* 0x001fce00078e000e */
[----:B------:R-:W0:Y:S01]  /*0140*/  LDC.64 R18, c[0x0][0x398] ;  /* 0x0000e600ff127b82 */ /* 0x000e220000000a00 */
[----:B-1----:R-:W4:Y:S01]  /*0150*/  LDG.E.64 R12, desc[UR4][R12.64] ;  /* 0x000000040c0c7981 */ /* 0x002f22000c1e1b00 */
[----:B--2---:R-:W-:-:S06]  /*0160*/  IMAD.WIDE.U32 R2, R5, 0x8, R2 ;  /* 0x0000000805027825 */ /* 0x004fcc00078e0002 */
[----:B------:R-:W1:Y:S01]  /*0170*/  LDC.64 R20, c[0x0][0x3a0] ;  /* 0x0000e800ff147b82 */ /* 0x000e620000000a00 */
[----:B------:R-:W4:Y:S01]  /*0180*/  LDG.E.64 R10, desc[UR4][R2.64] ;  /* 0x00000004020a7981 */ /* 0x000f22000c1e1b00 */
[----:B------:R-:W-:-:S03]  /*0190*/  IADD3 R5, PT, PT, R5, 0x200, RZ ;  /* 0x0000020005057810 */ /* 0x000fc60007ffe0ff */
[----:B------:R-:W2:Y:S02]  /*01a0*/  LDG.E.64 R6, desc[UR4][R2.64+0xff8] ;  /* 0x000ff80402067981 */ /* 0x000ea4000c1e1b00 */
[----:B------:R-:W-:-:S05]  /*01b0*/  IMAD.WIDE.U32 R14, R5, 0x8, R14 ;  /* 0x00000008050e7825 */ /* 0x000fca00078e000e */
[----:B------:R-:W5:Y:S01]  /*01c0*/  LDG.E.64 R8, desc[UR4][R14.64+0x8] ;  /* 0x000008040e087981 */ /* 0x000f62000c1e1b00 */
[----:B---3--:R-:W-:-:S03]  /*01d0*/  IMAD.WIDE.U32 R16, R5, 0x8, R16 ;  /* 0x0000000805107825 */ /* 0x008fc600078e0010 */
[----:B------:R-:W3:Y:S04]  /*01e0*/  LDG.E.64 R4, desc[UR4][R14.64] ;  /* 0x000000040e047981 */ /* 0x000ee8000c1e1b00 */
[----:B------:R-:W0:Y:S01]  /*01f0*/  LDG.E.64 R16, desc[UR4][R16.64] ;  /* 0x0000000410107981 */ /* 0x000e22000c1e1b00 */
[----:B----4-:R-:W-:-:S08]  /*0200*/  DADD R10, R10, R12 ;  /* 0x000000000a0a7229 */ /* 0x010fd0000000000c */
[----:B--2---:R-:W-:-:S08]  /*0210*/  DADD R6, R10, R6 ;  /* 0x000000000a067229 */ /* 0x004fd00000000006 */
[----:B-----5:R-:W-:Y:S01]  /*0220*/  DADD R6, R6, R8 ;  /* 0x0000000006067229 */ /* 0x020fe20000000008 */
[----:B------:R-:W-:Y:S01]  /*0230*/  HFMA2 R9, -RZ, RZ, 2.03125, 0 ;  /* 0x40100000ff097431 */ /* 0x000fe200000001ff */
[----:B------:R-:W-:-:S06]  /*0240*/  MOV R8, 0x0 ;  /* 0x0000000000087802 */ /* 0x000fcc0000000f00 */
[----:B0-----:R-:W-:Y:S02]  /*0250*/  DFMA R6, -R16, R18, R6 ;  /* 0x000000121006722b */ /* 0x001fe40000000106 */
[----:B-1----:R-:W-:-:S06]  /*0260*/  DFMA R8, R20, -R8, 1 ;  /* 0x3ff000001408742b */ /* 0x002fcc0000000808 */
[----:B------:R-:W-:-:S08]  /*0270*/  DMUL R6, R6, R20 ;  /* 0x0000001406067228 */ /* 0x000fd00000000000 */
[----:B---3--:R-:W-:-:S07]  /*0280*/  DFMA R4, R8, R4, R6 ;  /* 0x000000040804722b */ /* 0x008fce0000000006 */
[----:B------:R-:W-:Y:S01]  /*0290*/  STG.E.64 desc[UR4][R2.64+0x1000], R4 ;  /* 0x0010000402007986 */ /* 0x000fe2000c101b04 */
[----:B------:R-:W-:Y:S05]  /*02a0*/  EXIT ;  /* 0x000000000000794d */ /* 0x000fea0003800000 */
.L_x_1:
        /* <DEDUP_REMOVED lines=13> */
.L_x_4:


//--------------------- .text._Z8relax_cuPdS_dd   --------------------------
	.section	.text._Z8relax_cuPdS_dd,"ax",@progbits
	.align	128
        .global         _Z8relax_cuPdS_dd
        .type           _Z8relax_cuPdS_dd,@function
        .size           _Z8relax_cuPdS_dd,(.L_x_5 - _Z8relax_cuPdS_dd)
        .other          _Z8relax_cuPdS_dd,@"STO_CUDA_ENTRY STV_DEFAULT"
_Z8relax_cuPdS_dd:
.text._Z8relax_cuPdS_dd:
        /* <DEDUP_REMOVED lines=16> */
[----:B------:R-:W2:Y:S08]  /*0100*/  LDC.64 R14, c[0x0][0x388] ;  /* 0x0000e200ff0e7b82 */ /* 0x000eb00000000a00 */
[----:B------:R-:W3:Y:S01]  /*0110*/  LDC.64 R16, c[0x0][0x398] ;  /* 0x0000e600ff107b82 */ /* 0x000ee20000000a00 */
[----:B0-----:R-:W-:-:S05]  /*0120*/  IMAD.WIDE.U32 R2, R5, 0x8, R2 ;  /* 0x0000000805027825 */ /* 0x001fca00078e0002 */
[----:B-1----:R-:W4:Y:S04]  /*0130*/  LDG.E.64 R6, desc[UR4][R2.64] ;  /* 0x0000000402067981 */ /* 0x002f28000c1e1b00 */
[----:B------:R-:W4:Y:S04]  /*0140*/  LDG.E.64 R8, desc[UR4][R2.64+0x2000] ;  /* 0x0020000402087981 */ /* 0x000f28000c1e1b00 */
[----:B------:R-:W5:Y:S01]  /*0150*/  LDG.E.64 R10, desc[UR4][R2.64+0xff8] ;  /* 0x000ff804020a7981 */ /* 0x000f62000c1e1b00 */
[----:B------:R-:W-:-:S03]  /*0160*/  IADD3 R5, PT, PT, R5, 0x200, RZ ;  /* 0x0000020005057810 */ /* 0x000fc60007ffe0ff */
[----:B------:R-:W3:Y:S02]  /*0170*/  LDG.E.64 R12, desc[UR4][R2.64+0x1008] ;  /* 0x00100804020c7981 */ /* 0x000ee4000c1e1b00 */
[----:B--2---:R-:W-:Y:S02]  /*0180*/  IMAD.WIDE.U32 R14, R5, 0x8, R14 ;  /* 0x00000008050e7825 */ /* 0x004fe400078e000e */
[----:B------:R-:W2:Y:S04]  /*0190*/  LDG.E.64 R4, desc[UR4][R2.64+0x1000] ;  /* 0x0010000402047981 */ /* 0x000ea8000c1e1b00 */
[----:B------:R-:W2:Y:S01]  /*01a0*/  LDG.E.64 R14, desc[UR4][R14.64] ;  /* 0x000000040e0e7981 */ /* 0x000ea2000c1e1b00 */
[----:B----4-:R-:W-:Y:S01]  /*01b0*/  DADD R6, R6, R8 ;  /* 0x0000000006067229 */ /* 0x010fe20000000008 */
[----:B------:R-:W2:Y:S07]  /*01c0*/  LDC.64 R8, c[0x0][0x390] ;  /* 0x0000e400ff087b82 */ /* 0x000eae0000000a00 */
[----:B-----5:R-:W-:-:S08]  /*01d0*/  DADD R6, R6, R10 ;  /* 0x0000000006067229 */ /* 0x020fd0000000000a */
[----:B---3--:R-:W-:-:S08]  /*01e0*/  DADD R6, R6, R12 ;  /* 0x0000000006067229 */ /* 0x008fd0000000000c */
[----:B--2---:R-:W-:Y:S01]  /*01f0*/  DFMA R6, -R14, R8, R6 ;  /* 0x000000080e06722b */ /* 0x004fe20000000106 */
[----:B------:R-:W-:Y:S01]  /*0200*/  HFMA2 R9, -RZ, RZ, 2.03125, 0 ;  /* 0x40100000ff097431 */ /* 0x000fe200000001ff */
[----:B------:R-:W-:-:S06]  /*0210*/  MOV R8, 0x0 ;  /* 0x0000000000087802 */ /* 0x000fcc0000000f00 */
[----:B------:R-:W-:Y:S02]  /*0220*/  DMUL R6, R6, R16 ;  /* 0x0000001006067228 */ /* 0x000fe40000000000 */
[----:B------:R-:W-:-:S08]  /*0230*/  DFMA R8, R16, -R8, 1 ;  /* 0x3ff000001008742b */ /* 0x000fd00000000808 */
[----:B------:R-:W-:-:S07]  /*0240*/  DFMA R4, R8, R4, R6 ;  /* 0x000000040804722b */ /* 0x000fce0000000006 */
[----:B------:R-:W-:Y:S01]  /*0250*/  STG.E.64 desc[UR4][R2.64+0x1000], R4 ;  /* 0x0010000402007986 */ /* 0x000fe2000c101b04 */
[----:B------:R-:W-:Y:S05]  /*0260*/  EXIT ;  /* 0x000000000000794d */ /* 0x000fea0003800000 */
.L_x_2:
        /* <DEDUP_REMOVED lines=9> */
.L_x_5:


//--------------------- .nv.shared.reserved.0     --------------------------
	.section	.nv.shared.reserved.0,"aw",@nobits
	.weak		__nv_reservedSMEM_offset_0_alias
	.size		__nv_reservedSMEM_offset_0_alias, 0, 64
	.other		__nv_reservedSMEM_offset_0_alias,@"STO_CUDA_RESERVED_SHARED STV_DEFAULT"
__nv_reservedSMEM_offset_0_alias:
	.zero		0
	.zero		64


//--------------------- .nv.constant0._Z9jacobi_cuPdS_S_d --------------------------
	.section	.nv.constant0._Z9jacobi_cuPdS_S_d,"a",@progbits
	.sectionflags	@""
	.align	4
.nv.constant0._Z9jacobi_cuPdS_S_d:
	.zero		928


//--------------------- .nv.constant0._Z9relax_cu2PdS_S_dd --------------------------
	.section	.nv.constant0._Z9relax_cu2PdS_S_dd,"a",@progbits
	.sectionflags	@""
	.align	4
.nv.constant0._Z9relax_cu2PdS_S_dd:
	.zero		936


//--------------------- .nv.constant0._Z8relax_cuPdS_dd --------------------------
	.section	.nv.constant0._Z8relax_cuPdS_dd,"a",@progbits
	.sectionflags	@""
	.align	4
.nv.constant0._Z8relax_cuPdS_dd:
	.zero		928


//--------------------- SYMBOLS --------------------------

	.type		.nv.reservedSmem.offset0,@object
	.size		.nv.reservedSmem.offset0,0x4
